//
// Generated by NVIDIA NVVM Compiler
//
// Compiler Build ID: CL-36424714
// Cuda compilation tools, release 13.0, V13.0.88
// Based on NVVM 20.0.0
//

.version 9.0
.target sm_100
.address_size 64

	// .globl	_Z8test_addii

.visible .entry _Z8test_addii(
	.param .u32 _Z8test_addii_param_0,
	.param .u32 _Z8test_addii_param_1
)
{


	ret;

}


// ===== COMPILED SASS (sm_100) =====

	.target	sm_100

	.elftype	@"ET_EXEC"


//--------------------- .note.nv.tkinfo           --------------------------
	.section	.note.nv.tkinfo,"",@"SHT_NOTE"
	.sectionflags	@"SHF_NOTE_NV_TKINFO"
	.tkinfo
        /*0018*/ 	.word	0x00000002
        /*0030*/ 	.string	""
        /*0030*/ 	.string	"ptxas"
        /*0030*/ 	.string	"Cuda compilation tools, release 13.0, V13.0.88"
        /*0030*/ 	.string	"Build cuda_13.0.r13.0/compiler.36424714_0"
        /*0030*/ 	.string	"-arch sm_100 -m 64 "



//--------------------- .note.nv.cuinfo           --------------------------
	.section	.note.nv.cuinfo,"",@"SHT_NOTE"
	.sectionflags	@"SHF_NOTE_NV_CUINFO"
        /*0018*/ 	.short	0x0002
        /*001a*/ 	.short	0x0064
        /*001c*/ 	.short	0x0082
	.zero		2


//--------------------- .nv.info                  --------------------------
	.section	.nv.info,"",@"SHT_CUDA_INFO"
	.align	4


	//----- nvinfo : EIATTR_REGCOUNT
	.align		4
        /*0000*/ 	.byte	0x04, 0x2f
        /*0002*/ 	.short	(.L_1 - .L_0)
	.align		4
.L_0:
        /*0004*/ 	.word	index@(_Z8test_addii)
        /*0008*/ 	.word	0x00000004


	//----- nvinfo : EIATTR_FRAME_SIZE
	.align		4
.L_1:
        /*000c*/ 	.byte	0x04, 0x11
        /*000e*/ 	.short	(.L_3 - .L_2)
	.align		4
.L_2:
        /*0010*/ 	.word	index@(_Z8test_addii)
        /*0014*/ 	.word	0x00000000


	//----- nvinfo : EIATTR_MIN_STACK_SIZE
	.align		4
.L_3:
        /*0018*/ 	.byte	0x04, 0x12
        /*001a*/ 	.short	(.L_5 - .L_4)
	.align		4
.L_4:
        /*001c*/ 	.word	index@(_Z8test_addii)
        /*0020*/ 	.word	0x00000000
.L_5:


//--------------------- .nv.compat                --------------------------
	.section	.nv.compat,"",@"SHT_CUDA_COMPAT_INFO"
	.align	4
        /*0000*/ 	.byte	0x02, 0x09, 0x00, 0x00, 0x02, 0x02, 0x01, 0x00, 0x02, 0x05, 0x05, 0x00, 0x03, 0x07, 0x01, 0x01
        /*0010*/ 	.byte	0x02, 0x03, 0x00, 0x00, 0x02, 0x06, 0x01, 0x00, 0x04, 0x0b, 0x08, 0x00, 0x09, 0x00, 0x00, 0x00
        /*0020*/ 	.byte	0x00, 0x00, 0x00, 0x00


//--------------------- .nv.info._Z8test_addii    --------------------------
	.section	.nv.info._Z8test_addii,"",@"SHT_CUDA_INFO"
	.sectionflags	@""
	.align	4


	//----- nvinfo : EIATTR_CUDA_API_VERSION
	.align		4
        /*0000*/ 	.byte	0x04, 0x37
        /*0002*/ 	.short	(.L_7 - .L_6)
.L_6:
        /*0004*/ 	.word	0x00000082


	//----- nvinfo : EIATTR_KPARAM_INFO
	.align		4
.L_7:
        /*0008*/ 	.byte	0x04, 0x17
        /*000a*/ 	.short	(.L_9 - .L_8)
.L_8:
        /*000c*/ 	.word	0x00000000
        /*0010*/ 	.short	0x0001
        /*0012*/ 	.short	0x0004
        /*0014*/ 	.byte	0x00, 0xf0, 0x11, 0x00


	//----- nvinfo : EIATTR_KPARAM_INFO
	.align		4
.L_9:
        /*0018*/ 	.byte	0x04, 0x17
        /*001a*/ 	.short	(.L_11 - .L_10)
.L_10:
        /*001c*/ 	.word	0x00000000
        /*0020*/ 	.short	0x0000
        /*0022*/ 	.short	0x0000
        /*0024*/ 	.byte	0x00, 0xf0, 0x11, 0x00


	//----- nvinfo : EIATTR_SPARSE_MMA_MASK
	.align		4
.L_11:
        /*0028*/ 	.byte	0x03, 0x50
        /*002a*/ 	.short	0x0000


	//----- nvinfo : EIATTR_MAXREG_COUNT
	.align		4
        /*002c*/ 	.byte	0x03, 0x1b
        /*002e*/ 	.short	0x00ff


	//----- nvinfo : EIATTR_MERCURY_ISA_VERSION
	.align		4
        /*0030*/ 	.byte	0x03, 0x5f
        /*0032*/ 	.short	0x0101


	//----- nvinfo : EIATTR_VRC_CTA_INIT_COUNT
	.align		4
        /*0034*/ 	.byte	0x02, 0x4a
	.zero		1
	.zero		1


	//----- nvinfo : EIATTR_EXIT_INSTR_OFFSETS
	.align		4
        /*0038*/ 	.byte	0x04, 0x1c
        /*003a*/ 	.short	(.L_13 - .L_12)


	//   ....[0]....
.L_12:
        /*003c*/ 	.word	0x00000010


	//----- nvinfo : EIATTR_CBANK_PARAM_SIZE
	.align		4
.L_13:
        /*0040*/ 	.byte	0x03, 0x19
        /*0042*/ 	.short	0x0008


	//----- nvinfo : EIATTR_PARAM_CBANK
	.align		4
        /*0044*/ 	.byte	0x04, 0x0a
        /*0046*/ 	.short	(.L_15 - .L_14)
	.align		4
.L_14:
        /*0048*/ 	.word	index@(.nv.constant0._Z8test_addii)
        /*004c*/ 	.short	0x0380
        /*004e*/ 	.short	0x0008


	//----- nvinfo : EIATTR_SW_WAR
	.align		4
.L_15:
        /*0050*/ 	.byte	0x04, 0x36
        /*0052*/ 	.short	(.L_17 - .L_16)
.L_16:
        /*0054*/ 	.word	0x00000008
.L_17:


//--------------------- .nv.callgraph             --------------------------
	.section	.nv.callgraph,"",@"SHT_CUDA_CALLGRAPH"
	.align	4
	.sectionentsize	8
	.align		4
        /*0000*/ 	.word	0x00000000
	.align		4
        /*0004*/ 	.word	0xffffffff
	.align		4
        /*0008*/ 	.word	0x00000000
	.align		4
        /*000c*/ 	.word	0xfffffffe
	.align		4
        /*0010*/ 	.word	0x00000000
	.align		4
        /*0014*/ 	.word	0xfffffffd
	.align		4
        /*0018*/ 	.word	0x00000000
	.align		4
        /*001c*/ 	.word	0xfffffffc


//--------------------- .text._Z8test_addii       --------------------------
	.section	.text._Z8test_addii,"ax",@progbits
	.align	128
        .global         _Z8test_addii
        .type           _Z8test_addii,@function
        .size           _Z8test_addii,(.L_x_1 - _Z8test_addii)
        .other          _Z8test_addii,@"STO_CUDA_ENTRY STV_DEFAULT"
_Z8test_addii:
.text._Z8test_addii:
[----:B------:R-:W-:Y:S01]  /*0000*/  LDC R1, c[0x0][0x37c] ;  /* 0x0000df00ff017b82 */ /* 0x000fe20000000800 */
[----:B------:R-:W-:Y:S05]  /*0010*/  EXIT ;  /* 0x000000000000794d */ /* 0x000fea0003800000 */
.L_x_0:
[----:B------:R-:W-:-:S00]  /*0020*/  BRA `(.L_x_0) ;  /* 0xfffffffc00fc7947 */ /* 0x000fc0000383ffff */
[----:B------:R-:W-:-:S00]  /*0030*/  NOP ;  /* 0x0000000000007918 */ /* 0x000fc00000000000 */
        /* <DEDUP_REMOVED lines=12> */
.L_x_1:


//--------------------- .nv.shared.reserved.0     --------------------------
	.section	.nv.shared.reserved.0,"aw",@nobits
	.weak		__nv_reservedSMEM_offset_0_alias
	.size		__nv_reservedSMEM_offset_0_alias, 0, 64
	.other		__nv_reservedSMEM_offset_0_alias,@"STO_CUDA_RESERVED_SHARED STV_DEFAULT"
__nv_reservedSMEM_offset_0_alias:
	.zero		0
	.zero		64


//--------------------- .nv.constant0._Z8test_addii --------------------------
	.section	.nv.constant0._Z8test_addii,"a",@progbits
	.sectionflags	@""
	.align	4
.nv.constant0._Z8test_addii:
	.zero		904


//--------------------- SYMBOLS --------------------------

	.type		.nv.reservedSmem.offset0,@object
	.size		.nv.reservedSmem.offset0,0x4
